	.headerflags	@"EF_CUDA_TEXMODE_UNIFIED EF_CUDA_64BIT_ADDRESS EF_CUDA_ACCELERATORS EF_CUDA_SM90 EF_CUDA_VIRTUAL_SM(EF_CUDA_SM90)"
	.elftype	@"ET_EXEC"


//--------------------- .nv.info                  --------------------------
	.section	.nv.info,"",@"SHT_CUDA_INFO"
	.align	4


	//----- nvinfo : EIATTR_REGCOUNT
	.align		4
        /*0000*/ 	.byte	0x04, 0x2f
        /*0002*/ 	.short	(.L_3 - .L_2)
	.align		4
.L_2:
        /*0004*/ 	.word	index@(triton_poi_fused_cat_40)
        /*0008*/ 	.word	0x00000030


	//----- nvinfo : EIATTR_MIN_STACK_SIZE
	.align		4
.L_3:
        /*000c*/ 	.byte	0x04, 0x12
        /*000e*/ 	.short	(.L_5 - .L_4)
	.align		4
.L_4:
        /*0010*/ 	.word	index@(triton_poi_fused_cat_40)
        /*0014*/ 	.word	0x00000000


	//----- nvinfo : EIATTR_FRAME_SIZE
	.align		4
.L_5:
        /*0018*/ 	.byte	0x04, 0x11
        /*001a*/ 	.short	(.L_7 - .L_6)
	.align		4
.L_6:
        /*001c*/ 	.word	index@(triton_poi_fused_cat_40)
        /*0020*/ 	.word	0x00000000


	//----- nvinfo : EIATTR_MIN_STACK_SIZE
	.align		4
.L_7:
        /*0024*/ 	.byte	0x04, 0x12
        /*0026*/ 	.short	(.L_9 - .L_8)
	.align		4
.L_8:
        /*0028*/ 	.word	index@(triton_poi_fused_cat_40)
        /*002c*/ 	.word	0x00000000
.L_9:


//--------------------- .nv.info.triton_poi_fused_cat_40 --------------------------
	.section	.nv.info.triton_poi_fused_cat_40,"",@"SHT_CUDA_INFO"
	.sectionflags	@""
	.align	4


	//----- nvinfo : EIATTR_CUDA_API_VERSION
	.align		4
        /*0000*/ 	.byte	0x04, 0x37
        /*0002*/ 	.short	(.L_11 - .L_10)
.L_10:
        /*0004*/ 	.word	0x0000007c


	//----- nvinfo : EIATTR_KPARAM_INFO
	.align		4
.L_11:
        /*0008*/ 	.byte	0x04, 0x17
        /*000a*/ 	.short	(.L_13 - .L_12)
.L_12:
        /*000c*/ 	.word	0x00000000
        /*0010*/ 	.short	0x0015
        /*0012*/ 	.short	0x00a8
        /*0014*/ 	.byte	0x00, 0xf0, 0x11, 0x00


	//----- nvinfo : EIATTR_KPARAM_INFO
	.align		4
.L_13:
        /*0018*/ 	.byte	0x04, 0x17
        /*001a*/ 	.short	(.L_15 - .L_14)
.L_14:
        /*001c*/ 	.word	0x00000000
        /*0020*/ 	.short	0x0014
        /*0022*/ 	.short	0x00a0
        /*0024*/ 	.byte	0x00, 0xf4, 0x21, 0x00


	//----- nvinfo : EIATTR_KPARAM_INFO
	.align		4
.L_15:
        /*0028*/ 	.byte	0x04, 0x17
        /*002a*/ 	.short	(.L_17 - .L_16)
.L_16:
        /*002c*/ 	.word	0x00000000
        /*0030*/ 	.short	0x0013
        /*0032*/ 	.short	0x0098
        /*0034*/ 	.byte	0x00, 0xf4, 0x21, 0x00


	//----- nvinfo : EIATTR_KPARAM_INFO
	.align		4
.L_17:
        /*0038*/ 	.byte	0x04, 0x17
        /*003a*/ 	.short	(.L_19 - .L_18)
.L_18:
        /*003c*/ 	.word	0x00000000
        /*0040*/ 	.short	0x0012
        /*0042*/ 	.short	0x0090
        /*0044*/ 	.byte	0x00, 0xf4, 0x21, 0x00


	//----- nvinfo : EIATTR_KPARAM_INFO
	.align		4
.L_19:
        /*0048*/ 	.byte	0x04, 0x17
        /*004a*/ 	.short	(.L_21 - .L_20)
.L_20:
        /*004c*/ 	.word	0x00000000
        /*0050*/ 	.short	0x0011
        /*0052*/ 	.short	0x0088
        /*0054*/ 	.byte	0x00, 0xf4, 0x21, 0x00


	//----- nvinfo : EIATTR_KPARAM_INFO
	.align		4
.L_21:
        /*0058*/ 	.byte	0x04, 0x17
        /*005a*/ 	.short	(.L_23 - .L_22)
.L_22:
        /*005c*/ 	.word	0x00000000
        /*0060*/ 	.short	0x0010
        /*0062*/ 	.short	0x0080
        /*0064*/ 	.byte	0x00, 0xf4, 0x21, 0x00


	//----- nvinfo : EIATTR_KPARAM_INFO
	.align		4
.L_23:
        /*0068*/ 	.byte	0x04, 0x17
        /*006a*/ 	.short	(.L_25 - .L_24)
.L_24:
        /*006c*/ 	.word	0x00000000
        /*0070*/ 	.short	0x000f
        /*0072*/ 	.short	0x0078
        /*0074*/ 	.byte	0x00, 0xf4, 0x21, 0x00


	//----- nvinfo : EIATTR_KPARAM_INFO
	.align		4
.L_25:
        /*0078*/ 	.byte	0x04, 0x17
        /*007a*/ 	.short	(.L_27 - .L_26)
.L_26:
        /*007c*/ 	.word	0x00000000
        /*0080*/ 	.short	0x000e
        /*0082*/ 	.short	0x0070
        /*0084*/ 	.byte	0x00, 0xf4, 0x21, 0x00


	//----- nvinfo : EIATTR_KPARAM_INFO
	.align		4
.L_27:
        /*0088*/ 	.byte	0x04, 0x17
        /*008a*/ 	.short	(.L_29 - .L_28)
.L_28:
        /*008c*/ 	.word	0x00000000
        /*0090*/ 	.short	0x000d
        /*0092*/ 	.short	0x0068
        /*0094*/ 	.byte	0x00, 0xf4, 0x21, 0x00


	//----- nvinfo : EIATTR_KPARAM_INFO
	.align		4
.L_29:
        /*0098*/ 	.byte	0x04, 0x17
        /*009a*/ 	.short	(.L_31 - .L_30)
.L_30:
        /*009c*/ 	.word	0x00000000
        /*00a0*/ 	.short	0x000c
        /*00a2*/ 	.short	0x0060
        /*00a4*/ 	.byte	0x00, 0xf4, 0x21, 0x00


	//----- nvinfo : EIATTR_KPARAM_INFO
	.align		4
.L_31:
        /*00a8*/ 	.byte	0x04, 0x17
        /*00aa*/ 	.short	(.L_33 - .L_32)
.L_32:
        /*00ac*/ 	.word	0x00000000
        /*00b0*/ 	.short	0x000b
        /*00b2*/ 	.short	0x0058
        /*00b4*/ 	.byte	0x00, 0xf4, 0x21, 0x00


	//----- nvinfo : EIATTR_KPARAM_INFO
	.align		4
.L_33:
        /*00b8*/ 	.byte	0x04, 0x17
        /*00ba*/ 	.short	(.L_35 - .L_34)
.L_34:
        /*00bc*/ 	.word	0x00000000
        /*00c0*/ 	.short	0x000a
        /*00c2*/ 	.short	0x0050
        /*00c4*/ 	.byte	0x00, 0xf4, 0x21, 0x00


	//----- nvinfo : EIATTR_KPARAM_INFO
	.align		4
.L_35:
        /*00c8*/ 	.byte	0x04, 0x17
        /*00ca*/ 	.short	(.L_37 - .L_36)
.L_36:
        /*00cc*/ 	.word	0x00000000
        /*00d0*/ 	.short	0x0009
        /*00d2*/ 	.short	0x0048
        /*00d4*/ 	.byte	0x00, 0xf4, 0x21, 0x00


	//----- nvinfo : EIATTR_KPARAM_INFO
	.align		4
.L_37:
        /*00d8*/ 	.byte	0x04, 0x17
        /*00da*/ 	.short	(.L_39 - .L_38)
.L_38:
        /*00dc*/ 	.word	0x00000000
        /*00e0*/ 	.short	0x0008
        /*00e2*/ 	.short	0x0040
        /*00e4*/ 	.byte	0x00, 0xf4, 0x21, 0x00


	//----- nvinfo : EIATTR_KPARAM_INFO
	.align		4
.L_39:
        /*00e8*/ 	.byte	0x04, 0x17
        /*00ea*/ 	.short	(.L_41 - .L_40)
.L_40:
        /*00ec*/ 	.word	0x00000000
        /*00f0*/ 	.short	0x0007
        /*00f2*/ 	.short	0x0038
        /*00f4*/ 	.byte	0x00, 0xf4, 0x21, 0x00


	//----- nvinfo : EIATTR_KPARAM_INFO
	.align		4
.L_41:
        /*00f8*/ 	.byte	0x04, 0x17
        /*00fa*/ 	.short	(.L_43 - .L_42)
.L_42:
        /*00fc*/ 	.word	0x00000000
        /*0100*/ 	.short	0x0006
        /*0102*/ 	.short	0x0030
        /*0104*/ 	.byte	0x00, 0xf4, 0x21, 0x00


	//----- nvinfo : EIATTR_KPARAM_INFO
	.align		4
.L_43:
        /*0108*/ 	.byte	0x04, 0x17
        /*010a*/ 	.short	(.L_45 - .L_44)
.L_44:
        /*010c*/ 	.word	0x00000000
        /*0110*/ 	.short	0x0005
        /*0112*/ 	.short	0x0028
        /*0114*/ 	.byte	0x00, 0xf4, 0x21, 0x00


	//----- nvinfo : EIATTR_KPARAM_INFO
	.align		4
.L_45:
        /*0118*/ 	.byte	0x04, 0x17
        /*011a*/ 	.short	(.L_47 - .L_46)
.L_46:
        /*011c*/ 	.word	0x00000000
        /*0120*/ 	.short	0x0004
        /*0122*/ 	.short	0x0020
        /*0124*/ 	.byte	0x00, 0xf4, 0x21, 0x00


	//----- nvinfo : EIATTR_KPARAM_INFO
	.align		4
.L_47:
        /*0128*/ 	.byte	0x04, 0x17
        /*012a*/ 	.short	(.L_49 - .L_48)
.L_48:
        /*012c*/ 	.word	0x00000000
        /*0130*/ 	.short	0x0003
        /*0132*/ 	.short	0x0018
        /*0134*/ 	.byte	0x00, 0xf4, 0x21, 0x00


	//----- nvinfo : EIATTR_KPARAM_INFO
	.align		4
.L_49:
        /*0138*/ 	.byte	0x04, 0x17
        /*013a*/ 	.short	(.L_51 - .L_50)
.L_50:
        /*013c*/ 	.word	0x00000000
        /*0140*/ 	.short	0x0002
        /*0142*/ 	.short	0x0010
        /*0144*/ 	.byte	0x00, 0xf4, 0x21, 0x00


	//----- nvinfo : EIATTR_KPARAM_INFO
	.align		4
.L_51:
        /*0148*/ 	.byte	0x04, 0x17
        /*014a*/ 	.short	(.L_53 - .L_52)
.L_52:
        /*014c*/ 	.word	0x00000000
        /*0150*/ 	.short	0x0001
        /*0152*/ 	.short	0x0008
        /*0154*/ 	.byte	0x00, 0xf4, 0x21, 0x00


	//----- nvinfo : EIATTR_KPARAM_INFO
	.align		4
.L_53:
        /*0158*/ 	.byte	0x04, 0x17
        /*015a*/ 	.short	(.L_55 - .L_54)
.L_54:
        /*015c*/ 	.word	0x00000000
        /*0160*/ 	.short	0x0000
        /*0162*/ 	.short	0x0000
        /*0164*/ 	.byte	0x00, 0xf4, 0x21, 0x00


	//----- nvinfo : EIATTR_SPARSE_MMA_MASK
	.align		4
.L_55:
        /*0168*/ 	.byte	0x03, 0x50
        /*016a*/ 	.short	0x0000


	//----- nvinfo : EIATTR_MAXREG_COUNT
	.align		4
        /*016c*/ 	.byte	0x03, 0x1b
        /*016e*/ 	.short	0x00ff


	//----- nvinfo : EIATTR_EXIT_INSTR_OFFSETS
	.align		4
        /*0170*/ 	.byte	0x04, 0x1c
        /*0172*/ 	.short	(.L_57 - .L_56)


	//   ....[0]....
.L_56:
        /*0174*/ 	.word	0x00001160


	//----- nvinfo : EIATTR_REQNTID
	.align		4
.L_57:
        /*0178*/ 	.byte	0x04, 0x10
        /*017a*/ 	.short	(.L_59 - .L_58)
.L_58:
        /*017c*/ 	.word	0x00000100
        /*0180*/ 	.word	0x00000001
        /*0184*/ 	.word	0x00000001


	//----- nvinfo : EIATTR_CBANK_PARAM_SIZE
	.align		4
.L_59:
        /*0188*/ 	.byte	0x03, 0x19
        /*018a*/ 	.short	0x00ac


	//----- nvinfo : EIATTR_PARAM_CBANK
	.align		4
        /*018c*/ 	.byte	0x04, 0x0a
        /*018e*/ 	.short	(.L_61 - .L_60)
	.align		4
.L_60:
        /*0190*/ 	.word	index@(.nv.constant0.triton_poi_fused_cat_40)
        /*0194*/ 	.short	0x0210
        /*0196*/ 	.short	0x00ac


	//----- nvinfo : EIATTR_SW_WAR
	.align		4
.L_61:
        /*0198*/ 	.byte	0x04, 0x36
        /*019a*/ 	.short	(.L_63 - .L_62)
.L_62:
        /*019c*/ 	.word	0x00000008
.L_63:


//--------------------- .nv.callgraph             --------------------------
	.section	.nv.callgraph,"",@"SHT_CUDA_CALLGRAPH"
	.align	4
	.sectionentsize	8
	.align		4
        /*0000*/ 	.word	0x00000000
	.align		4
        /*0004*/ 	.word	0xffffffff
	.align		4
        /*0008*/ 	.word	0x00000000
	.align		4
        /*000c*/ 	.word	0xfffffffe
	.align		4
        /*0010*/ 	.word	0x00000000
	.align		4
        /*0014*/ 	.word	0xfffffffd
	.align		4
        /*0018*/ 	.word	0x00000000
	.align		4
        /*001c*/ 	.word	0xfffffffc


//--------------------- .nv.constant4             --------------------------
	.section	.nv.constant4,"a",@progbits
	.align	8
	.align		8
.nv.constant4:
        /*0000*/ 	.dword	_$_str
	.align		8
        /*0008*/ 	.dword	_$_str_$_2


//--------------------- .text.triton_poi_fused_cat_40 --------------------------
	.section	.text.triton_poi_fused_cat_40,"ax",@progbits
	.align	128
        .global         triton_poi_fused_cat_40
        .type           triton_poi_fused_cat_40,@function
        .size           triton_poi_fused_cat_40,(.L_x_1 - triton_poi_fused_cat_40)
        .other          triton_poi_fused_cat_40,@"STO_CUDA_ENTRY STV_DEFAULT"
triton_poi_fused_cat_40:
.text.triton_poi_fused_cat_40:
[----:B------:R-:W-:Y:S01]  /*0000*/  LDC R1, c[0x0][0x28] ;  /* 0x00000a00ff017b82 */ /* 0x000fe20000000800 */
[----:B------:R-:W1:Y:S01]  /*0010*/  S2R R0, SR_TID.X ;  /* 0x0000000000007919 */ /* 0x000e620000002100 */
[----:B------:R-:W-:Y:S01]  /*0020*/  CS2R R14, SRZ ;  /* 0x00000000000e7805 */ /* 0x000fe2000001ff00 */
[----:B------:R-:W-:-:S05]  /*0030*/  ULDC.64 UR4, c[0x0][0x208] ;  /* 0x0000820000047ab9 */ /* 0x000fca0000000a00 */
[----:B------:R-:W2:Y:S01]  /*0040*/  LDC.64 R6, c[0x0][0x248] ;  /* 0x00009200ff067b82 */ /* 0x000ea20000000a00 */
[----:B------:R-:W3:Y:S01]  /*0050*/  S2R R3, SR_CTAID.X ;  /* 0x0000000000037919 */ /* 0x000ee20000002500 */
[----:B------:R-:W-:Y:S01]  /*0060*/  CS2R R34, SRZ ;  /* 0x0000000000227805 */ /* 0x000fe2000001ff00 */
[----:B------:R-:W-:Y:S01]  /*0070*/  ULDC.64 UR6, c[0x0][0x238] ;  /* 0x00008e0000067ab9 */ /* 0x000fe20000000a00 */
[----:B------:R-:W-:-:S04]  /*0080*/  ULDC.64 UR8, c[0x0][0x288] ;  /* 0x0000a20000087ab9 */ /* 0x000fc80000000a00 */
[----:B------:R-:W4:Y:S08]  /*0090*/  LDC.64 R8, c[0x0][0x270] ;  /* 0x00009c00ff087b82 */ /* 0x000f300000000a00 */
[----:B------:R-:W5:Y:S08]  /*00a0*/  LDC.64 R10, c[0x0][0x298] ;  /* 0x0000a600ff0a7b82 */ /* 0x000f700000000a00 */
[----:B------:R-:W2:Y:S01]  /*00b0*/  LDC.64 R40, c[0x0][0x218] ;  /* 0x00008600ff287b82 */ /* 0x000ea20000000a00 */
[----:B-1----:R-:W-:-:S07]  /*00c0*/  IMAD.SHL.U32 R0, R0, 0x2, RZ ;  /* 0x0000000200007824 */ /* 0x002fce00078e00ff */
[----:B------:R-:W1:Y:S01]  /*00d0*/  LDC.64 R36, c[0x0][0x228] ;  /* 0x00008a00ff247b82 */ /* 0x000e620000000a00 */
[----:B------:R-:W-:-:S05]  /*00e0*/  LOP3.LUT R0, R0, 0x1fe, RZ, 0xc0, !PT ;  /* 0x000001fe00007812 */ /* 0x000fca00078ec0ff */
[----:B---3--:R-:W-:Y:S01]  /*00f0*/  IMAD R0, R3, 0x200, R0 ;  /* 0x0000020003007824 */ /* 0x008fe200078e0200 */
[----:B------:R-:W-:Y:S01]  /*0100*/  CS2R R32, SRZ ;  /* 0x0000000000207805 */ /* 0x000fe2000001ff00 */
[----:B------:R-:W3:Y:S03]  /*0110*/  LDC.64 R2, c[0x0][0x220] ;  /* 0x00008800ff027b82 */ /* 0x000ee60000000a00 */
[----:B------:R-:W-:-:S04]  /*0120*/  SHF.R.S32.HI R5, RZ, 0x1f, R0 ;  /* 0x0000001fff057819 */ /* 0x000fc80000011400 */
[----:B------:R-:W-:Y:S01]  /*0130*/  LEA.HI R12, R5, R0, RZ, 0x9 ;  /* 0x00000000050c7211 */ /* 0x000fe200078f48ff */
[----:B------:R-:W1:Y:S03]  /*0140*/  LDC.64 R24, c[0x0][0x230] ;  /* 0x00008c00ff187b82 */ /* 0x000e660000000a00 */
[----:B------:R-:W-:-:S05]  /*0150*/  LOP3.LUT R39, R12, 0xfffffe00, RZ, 0xc0, !PT ;  /* 0xfffffe000c277812 */ /* 0x000fca00078ec0ff */
[----:B------:R-:W-:-:S05]  /*0160*/  IMAD.IADD R39, R0, 0x1, -R39 ;  /* 0x0000000100277824 */ /* 0x000fca00078e0a27 */
[C---:B------:R-:W-:Y:S01]  /*0170*/  ISETP.GE.AND P0, PT, R39.reuse, 0x30, PT ;  /* 0x000000302700780c */ /* 0x040fe20003f06270 */
[----:B---3--:R-:W-:-:S12]  /*0180*/  IMAD.WIDE R2, R39, 0x4, R2 ;  /* 0x0000000427027825 */ /* 0x008fd800078e0202 */
[----:B------:R3:W5:Y:S01]  /*0190*/  @!P0 LDG.E.EL.64 R14, desc[UR4][R2.64] ;  /* 0x00000004020e8981 */ /* 0x000762000c2e1b00 */
[C---:B------:R-:W-:Y:S02]  /*01a0*/  VIADD R4, R39.reuse, 0xffffffd0 ;  /* 0xffffffd027047836 */ /* 0x040fe40000000000 */
[----:B--2---:R-:W-:-:S03]  /*01b0*/  IMAD.WIDE R6, R39, 0x4, R6 ;  /* 0x0000000427067825 */ /* 0x004fc600078e0206 */
[----:B------:R-:W-:Y:S02]  /*01c0*/  ISETP.GE.U32.AND P1, PT, R4, 0xd0, PT ;  /* 0x000000d00400780c */ /* 0x000fe40003f26070 */
[----:B------:R-:W-:-:S11]  /*01d0*/  LOP3.LUT R4, R39, 0xffffffc0, RZ, 0xc0, !PT ;  /* 0xffffffc027047812 */ /* 0x000fd600078ec0ff */
[----:B------:R2:W5:Y:S01]  /*01e0*/  @!P1 LDG.E.EL.64 R34, desc[UR4][R6.64+-0xc0] ;  /* 0xffff400406229981 */ /* 0x000562000c2e1b00 */
[----:B------:R-:W-:Y:S02]  /*01f0*/  ISETP.NE.AND P3, PT, R4, 0x100, PT ;  /* 0x000001000400780c */ /* 0x000fe40003f65270 */
[----:B------:R-:W-:Y:S01]  /*0200*/  CS2R R4, SRZ ;  /* 0x0000000000047805 */ /* 0x000fe2000001ff00 */
[C---:B----4-:R-:W-:Y:S01]  /*0210*/  IMAD.WIDE R8, R39.reuse, 0x4, R8 ;  /* 0x0000000427087825 */ /* 0x050fe200078e0208 */
[C---:B------:R-:W-:Y:S02]  /*0220*/  ISETP.GT.AND P2, PT, R39.reuse, 0x13f, PT ;  /* 0x0000013f2700780c */ /* 0x040fe40003f44270 */
[----:B---3--:R-:W-:Y:S01]  /*0230*/  CS2R R2, SRZ ;  /* 0x0000000000027805 */ /* 0x008fe2000001ff00 */
[----:B-----5:R-:W-:Y:S01]  /*0240*/  IMAD.WIDE R10, R39, 0x4, R10 ;  /* 0x00000004270a7825 */ /* 0x020fe200078e020a */
[----:B------:R-:W-:Y:S01]  /*0250*/  SHF.R.S32.HI R12, RZ, 0x9, R12 ;  /* 0x00000009ff0c7819 */ /* 0x000fe2000001140c */
[----:B--2---:R-:W2:Y:S04]  /*0260*/  LDC.64 R6, c[0x0][0x210] ;  /* 0x00008400ff067b82 */ /* 0x004ea80000000a00 */
[----:B------:R3:W4:Y:S04]  /*0270*/  @!P3 LDG.E.EL.64 R4, desc[UR4][R8.64+-0x400] ;  /* 0xfffc00040804b981 */ /* 0x000728000c2e1b00 */
[----:B------:R-:W5:Y:S01]  /*0280*/  @P2 LDG.E.EL.64 R2, desc[UR4][R10.64+-0x500] ;  /* 0xfffb00040a022981 */ /* 0x000f62000c2e1b00 */
[----:B------:R-:W-:-:S02]  /*0290*/  IMAD R16, R12, 0xd0, RZ ;  /* 0x000000d00c107824 */ /* 0x000fc400078e02ff */
[C---:B------:R-:W-:Y:S02]  /*02a0*/  IMAD.SHL.U32 R18, R12.reuse, 0x40, RZ ;  /* 0x000000400c127824 */ /* 0x040fe400078e00ff */
[C---:B------:R-:W-:Y:S01]  /*02b0*/  IMAD R20, R12.reuse, 0xc0, RZ ;  /* 0x000000c00c147824 */ /* 0x040fe200078e02ff */
[--C-:B---3--:R-:W-:Y:S01]  /*02c0*/  SHF.R.S32.HI R9, RZ, 0x1f, R39.reuse ;  /* 0x0000001fff097819 */ /* 0x108fe20000011427 */
[----:B------:R-:W-:Y:S01]  /*02d0*/  IMAD R45, R12, 0x30, R39 ;  /* 0x000000300c2d7824 */ /* 0x000fe200078e0227 */
[----:B------:R-:W-:Y:S02]  /*02e0*/  IADD3 R19, P6, R39, R16, RZ ;  /* 0x0000001027137210 */ /* 0x000fe40007fde0ff */
[----:B------:R-:W-:Y:S02]  /*02f0*/  IADD3 R17, P5, R39, R18, RZ ;  /* 0x0000001227117210 */ /* 0x000fe40007fbe0ff */
[----:B------:R-:W-:Y:S02]  /*0300*/  IADD3 R13, P4, R39, R20, RZ ;  /* 0x00000014270d7210 */ /* 0x000fe40007f9e0ff */
[----:B------:R-:W-:-:S02]  /*0310*/  LEA.HI.X.SX32 R16, R16, R9, 0x1, P6 ;  /* 0x0000000910107211 */ /* 0x000fc400030f0eff */
[----:B------:R-:W-:Y:S01]  /*0320*/  LEA R8, P6, R19, UR6, 0x2 ;  /* 0x0000000613087c11 */ /* 0x000fe2000f8c10ff */
[----:B--2---:R-:W-:Y:S01]  /*0330*/  IMAD.WIDE R44, R45, 0x4, R6 ;  /* 0x000000042d2c7825 */ /* 0x004fe200078e0206 */
[-C--:B------:R-:W-:Y:S01]  /*0340*/  LEA.HI.X.SX32 R18, R18, R9.reuse, 0x1, P5 ;  /* 0x0000000912127211 */ /* 0x080fe200028f0eff */
[----:B------:R-:W2:Y:S01]  /*0350*/  LDC.64 R6, c[0x0][0x240] ;  /* 0x00009000ff067b82 */ /* 0x000ea20000000a00 */
[----:B------:R-:W-:Y:S02]  /*0360*/  LEA.HI.X.SX32 R20, R20, R9, 0x1, P4 ;  /* 0x0000000914147211 */ /* 0x000fe400020f0eff */
[----:B------:R-:W-:Y:S01]  /*0370*/  LEA.HI.X R9, R19, UR7, R16, 0x2, P6 ;  /* 0x0000000713097c11 */ /* 0x000fe2000b0f1410 */
[----:B------:R-:W-:Y:S01]  /*0380*/  ULDC.64 UR6, c[0x0][0x260] ;  /* 0x0000980000067ab9 */ /* 0x000fe20000000a00 */
[----:B------:R-:W-:Y:S02]  /*0390*/  LEA R42, P5, R13, UR8, 0x2 ;  /* 0x000000080d2a7c11 */ /* 0x000fe4000f8a10ff */
[----:B------:R-:W-:-:S02]  /*03a0*/  LEA R30, P4, R17, UR6, 0x2 ;  /* 0x00000006111e7c11 */ /* 0x000fc4000f8810ff */
[----:B------:R-:W-:Y:S02]  /*03b0*/  CS2R R26, SRZ ;  /* 0x00000000001a7805 */ /* 0x000fe4000001ff00 */
[----:B------:R-:W-:Y:S01]  /*03c0*/  LEA.HI.X R43, R13, UR9, R20, 0x2, P5 ;  /* 0x000000090d2b7c11 */ /* 0x000fe2000a8f1414 */
[----:B------:R3:W5:Y:S01]  /*03d0*/  @!P1 LDG.E.EL.64 R32, desc[UR4][R8.64+-0xc0] ;  /* 0xffff400408209981 */ /* 0x000762000c2e1b00 */
[----:B------:R-:W2:Y:S01]  /*03e0*/  LDC.64 R20, c[0x0][0x250] ;  /* 0x00009400ff147b82 */ /* 0x000ea20000000a00 */
[----:B------:R-:W-:Y:S02]  /*03f0*/  LEA.HI.X R31, R17, UR7, R18, 0x2, P4 ;  /* 0x00000007111f7c11 */ /* 0x000fe4000a0f1412 */
[----:B------:R-:W-:-:S05]  /*0400*/  CS2R R16, SRZ ;  /* 0x0000000000107805 */ /* 0x000fca000001ff00 */
[----:B------:R-:W2:Y:S01]  /*0410*/  LDC.64 R18, c[0x0][0x258] ;  /* 0x00009600ff127b82 */ /* 0x000ea20000000a00 */
[----:B------:R1:W5:Y:S01]  /*0420*/  @P2 LDG.E.EL.64 R16, desc[UR4][R42.64+-0x500] ;  /* 0xfffb00042a102981 */ /* 0x000362000c2e1b00 */
[----:B---3--:R-:W-:Y:S01]  /*0430*/  CS2R R8, SRZ ;  /* 0x0000000000087805 */ /* 0x008fe2000001ff00 */
[----:B-1----:R-:W-:Y:S01]  /*0440*/  IMAD.WIDE R36, R39, 0x4, R36 ;  /* 0x0000000427247825 */ /* 0x002fe200078e0224 */
[----:B0-----:R-:W-:-:S04]  /*0450*/  CS2R R10, SRZ ;  /* 0x00000000000a7805 */ /* 0x001fc8000001ff00 */
[----:B------:R-:W0:Y:S01]  /*0460*/  LDC.64 R12, c[0x0][0x268] ;  /* 0x00009a00ff0c7b82 */ /* 0x000e220000000a00 */
[----:B------:R2:W3:Y:S01]  /*0470*/  @!P0 LDG.E.EL.64 R8, desc[UR4][R36.64] ;  /* 0x0000000424088981 */ /* 0x0004e2000c2e1b00 */
[----:B------:R-:W-:-:S03]  /*0480*/  IMAD.WIDE R42, R39, 0x4, R40 ;  /* 0x00000004272a7825 */ /* 0x000fc600078e0228 */
[----:B------:R-:W3:Y:S03]  /*0490*/  @!P0 LDG.E.EL.64 R10, desc[UR4][R44.64] ;  /* 0x000000042c0a8981 */ /* 0x000ee6000c2e1b00 */
[----:B------:R-:W1:Y:S01]  /*04a0*/  LDC.64 R40, c[0x0][0x278] ;  /* 0x00009e00ff287b82 */ /* 0x000e620000000a00 */
[----:B------:R2:W3:Y:S02]  /*04b0*/  @!P0 LDG.E.EL.64 R26, desc[UR4][R42.64] ;  /* 0x000000042a1a8981 */ /* 0x0004e4000c2e1b00 */
[----:B--2---:R-:W-:-:S05]  /*04c0*/  IMAD.WIDE R36, R39, 0x4, R18 ;  /* 0x0000000427247825 */ /* 0x004fca00078e0212 */
[----:B------:R-:W2:Y:S01]  /*04d0*/  LDC.64 R18, c[0x0][0x280] ;  /* 0x0000a000ff127b82 */ /* 0x000ea20000000a00 */
[----:B------:R-:W-:Y:S01]  /*04e0*/  IMAD.WIDE R42, R39, 0x4, R20 ;  /* 0x00000004272a7825 */ /* 0x000fe200078e0214 */
[----:B------:R-:W-:-:S03]  /*04f0*/  CS2R R20, SRZ ;  /* 0x0000000000147805 */ /* 0x000fc6000001ff00 */
[----:B------:R-:W-:Y:S01]  /*0500*/  IMAD.WIDE R44, R39, 0x4, R6 ;  /* 0x00000004272c7825 */ /* 0x000fe200078e0206 */
[----:B------:R-:W-:Y:S02]  /*0510*/  CS2R R6, SRZ ;  /* 0x0000000000067805 */ /* 0x000fe4000001ff00 */
[----:B------:R0:W3:Y:S01]  /*0520*/  @!P1 LDG.E.EL.64 R20, desc[UR4][R36.64+-0xc0] ;  /* 0xffff400424149981 */ /* 0x0000e2000c2e1b00 */
[----:B------:R-:W-:-:S03]  /*0530*/  CS2R R22, SRZ ;  /* 0x0000000000167805 */ /* 0x000fc6000001ff00 */
[----:B------:R1:W3:Y:S01]  /*0540*/  @!P1 LDG.E.EL.64 R6, desc[UR4][R42.64+-0xc0] ;  /* 0xffff40042a069981 */ /* 0x0002e2000c2e1b00 */
[----:B------:R-:W-:-:S03]  /*0550*/  CS2R R28, SRZ ;  /* 0x00000000001c7805 */ /* 0x000fc6000001ff00 */
[----:B------:R1:W3:Y:S01]  /*0560*/  @!P3 LDG.E.EL.64 R22, desc[UR4][R30.64+-0x400] ;  /* 0xfffc00041e16b981 */ /* 0x0002e2000c2e1b00 */
[----:B0-----:R-:W0:Y:S01]  /*0570*/  LDC.64 R36, c[0x0][0x290] ;  /* 0x0000a400ff247b82 */ /* 0x001e220000000a00 */
[----:B-1----:R-:W-:Y:S01]  /*0580*/  IMAD.WIDE R42, R39, 0x4, R40 ;  /* 0x00000004272a7825 */ /* 0x002fe200078e0228 */
[----:B------:R-:W-:-:S03]  /*0590*/  CS2R R30, SRZ ;  /* 0x00000000001e7805 */ /* 0x000fc6000001ff00 */
[----:B------:R-:W-:-:S03]  /*05a0*/  IMAD.WIDE R24, R39, 0x4, R24 ;  /* 0x0000000427187825 */ /* 0x000fc600078e0218 */
[----:B------:R1:W3:Y:S04]  /*05b0*/  @!P1 LDG.E.EL.64 R30, desc[UR4][R44.64+-0xc0] ;  /* 0xffff40042c1e9981 */ /* 0x0002e8000c2e1b00 */
[----:B------:R2:W3:Y:S01]  /*05c0*/  @!P0 LDG.E.EL.64 R28, desc[UR4][R24.64] ;  /* 0x00000004181c8981 */ /* 0x0004e2000c2e1b00 */
[----:B-1----:R-:W-:Y:S01]  /*05d0*/  IMAD.WIDE R44, R39, 0x4, R12 ;  /* 0x00000004272c7825 */ /* 0x002fe200078e020c */
[----:B------:R-:W-:Y:S02]  /*05e0*/  CS2R R12, SRZ ;  /* 0x00000000000c7805 */ /* 0x000fe4000001ff00 */
[----:B--2---:R-:W-:-:S04]  /*05f0*/  CS2R R24, SRZ ;  /* 0x0000000000187805 */ /* 0x004fc8000001ff00 */
[----:B------:R1:W2:Y:S04]  /*0600*/  @!P3 LDG.E.EL.64 R12, desc[UR4][R42.64+-0x400] ;  /* 0xfffc00042a0cb981 */ /* 0x0002a8000c2e1b00 */
[----:B------:R0:W2:Y:S01]  /*0610*/  @!P3 LDG.E.EL.64 R24, desc[UR4][R44.64+-0x400] ;  /* 0xfffc00042c18b981 */ /* 0x0000a2000c2e1b00 */
[----:B-1----:R-:W-:-:S04]  /*0620*/  IMAD.WIDE R42, R39, 0x4, R18 ;  /* 0x00000004272a7825 */ /* 0x002fc800078e0212 */
[----:B0-----:R-:W-:-:S04]  /*0630*/  IMAD.WIDE R44, R39, 0x4, R36 ;  /* 0x00000004272c7825 */ /* 0x001fc800078e0224 */
[----:B------:R-:W-:Y:S01]  /*0640*/  IMAD.MOV.U32 R36, RZ, RZ, 0x3e800000 ;  /* 0x3e800000ff247424 */ /* 0x000fe200078e00ff */
[----:B------:R-:W-:-:S05]  /*0650*/  SEL R14, R14, RZ, !P0 ;  /* 0x000000ff0e0e7207 */ /* 0x000fca0004000000 */
[----:B------:R-:W-:Y:S01]  /*0660*/  FADD R38, R14, 9.9999997473787516356e-06 ;  /* 0x3727c5ac0e267421 */ /* 0x000fe20000000000 */
[----:B------:R-:W-:-:S05]  /*0670*/  SEL R15, R15, RZ, !P0 ;  /* 0x000000ff0f0f7207 */ /* 0x000fca0004000000 */
[----:B------:R-:W0:Y:S01]  /*0680*/  MUFU.SQRT R38, R38 ;  /* 0x0000002600267308 */ /* 0x000e220000002000 */
[----:B------:R-:W-:-:S07]  /*0690*/  FADD R40, R15, 9.9999997473787516356e-06 ;  /* 0x3727c5ac0f287421 */ /* 0x000fce0000000000 */
[----:B------:R-:W1:Y:S01]  /*06a0*/  MUFU.SQRT R40, R40 ;  /* 0x0000002800287308 */ /* 0x000e620000002000 */
[----:B------:R-:W-:Y:S02]  /*06b0*/  SEL R34, R34, RZ, !P1 ;  /* 0x000000ff22227207 */ /* 0x000fe40004800000 */
[----:B0-----:R-:W-:Y:S02]  /*06c0*/  FSETP.GT.AND P5, PT, R38, 8.50705917302346158658e+37, PT ;  /* 0x7e8000002600780b */ /* 0x001fe40003fa4000 */
[----:B------:R-:W-:Y:S01]  /*06d0*/  CS2R R14, SRZ ;  /* 0x00000000000e7805 */ /* 0x000fe2000001ff00 */
[----:B------:R-:W-:Y:S01]  /*06e0*/  FADD R34, R34, 9.9999997473787516356e-06 ;  /* 0x3727c5ac22227421 */ /* 0x000fe20000000000 */
[----:B------:R-:W-:-:S04]  /*06f0*/  FSETP.GEU.AND P4, PT, R38, 1.175494350822287508e-38, PT ;  /* 0x008000002600780b */ /* 0x000fc80003f8e000 */
[----:B------:R0:W2:Y:S01]  /*0700*/  @!P3 LDG.E.EL.64 R14, desc[UR4][R42.64+-0x400] ;  /* 0xfffc00042a0eb981 */ /* 0x0000a2000c2e1b00 */
[----:B-1----:R-:W-:Y:S01]  /*0710*/  FSETP.GT.AND P6, PT, R40, 8.50705917302346158658e+37, PT ;  /* 0x7e8000002800780b */ /* 0x002fe20003fc4000 */
[----:B------:R-:W1:Y:S03]  /*0720*/  MUFU.SQRT R34, R34 ;  /* 0x0000002200227308 */ /* 0x000e660000002000 */
[----:B------:R-:W-:Y:S01]  /*0730*/  @P5 FMUL R38, R38, 0.25 ;  /* 0x3e80000026265820 */ /* 0x000fe20000400000 */
[----:B0-----:R-:W-:Y:S02]  /*0740*/  FSEL R43, R36, 1, P5 ;  /* 0x3f800000242b7808 */ /* 0x001fe40002800000 */
[----:B------:R-:W-:Y:S02]  /*0750*/  FSETP.GEU.AND P5, PT, R40, 1.175494350822287508e-38, PT ;  /* 0x008000002800780b */ /* 0x000fe40003fae000 */
[----:B------:R-:W-:-:S04]  /*0760*/  SEL R35, R35, RZ, !P1 ;  /* 0x000000ff23237207 */ /* 0x000fc80004800000 */
[----:B------:R-:W-:Y:S01]  /*0770*/  @P6 FMUL R40, R40, 0.25 ;  /* 0x3e80000028286820 */ /* 0x000fe20000400000 */
[----:B------:R-:W-:Y:S01]  /*0780*/  FADD R35, R35, 9.9999997473787516356e-06 ;  /* 0x3727c5ac23237421 */ /* 0x000fe20000000000 */
[----:B------:R-:W-:Y:S01]  /*0790*/  FSEL R37, R36, 1, P6 ;  /* 0x3f80000024257808 */ /* 0x000fe20003000000 */
[----:B------:R-:W-:Y:S01]  /*07a0*/  @!P4 FMUL R38, R38, 16777216 ;  /* 0x4b8000002626c820 */ /* 0x000fe20000400000 */
[----:B------:R-:W-:-:S03]  /*07b0*/  @!P4 FMUL R43, R43, 16777216 ;  /* 0x4b8000002b2bc820 */ /* 0x000fc60000400000 */
[----:B------:R-:W-:Y:S01]  /*07c0*/  @!P5 FMUL R40, R40, 16777216 ;  /* 0x4b8000002828d820 */ /* 0x000fe20000400000 */
[----:B------:R-:W0:Y:S01]  /*07d0*/  MUFU.SQRT R35, R35 ;  /* 0x0000002300237308 */ /* 0x000e220000002000 */
[----:B-1----:R-:W-:Y:S02]  /*07e0*/  FSETP.GT.AND P4, PT, R34, 8.50705917302346158658e+37, PT ;  /* 0x7e8000002200780b */ /* 0x002fe40003f84000 */
[----:B----4-:R-:W-:Y:S01]  /*07f0*/  SEL R4, R4, RZ, !P3 ;  /* 0x000000ff04047207 */ /* 0x010fe20005800000 */
[----:B------:R-:W-:-:S04]  /*0800*/  @!P5 FMUL R37, R37, 16777216 ;  /* 0x4b8000002525d820 */ /* 0x000fc80000400000 */
[----:B------:R-:W1:Y:S01]  /*0810*/  MUFU.RCP R42, R40 ;  /* 0x00000028002a7308 */ /* 0x000e620000001000 */
[----:B------:R-:W-:Y:S01]  /*0820*/  FSETP.GEU.AND P5, PT, R34, 1.175494350822287508e-38, PT ;  /* 0x008000002200780b */ /* 0x000fe20003fae000 */
[----:B------:R-:W-:Y:S01]  /*0830*/  FADD R4, R4, 9.9999997473787516356e-06 ;  /* 0x3727c5ac04047421 */ /* 0x000fe20000000000 */
[----:B------:R-:W-:-:S03]  /*0840*/  SEL R5, R5, RZ, !P3 ;  /* 0x000000ff05057207 */ /* 0x000fc60005800000 */
[----:B------:R-:W-:Y:S01]  /*0850*/  @P4 FMUL R34, R34, 0.25 ;  /* 0x3e80000022224820 */ /* 0x000fe20000400000 */
[C---:B0-----:R-:W-:Y:S01]  /*0860*/  FSETP.GT.AND P6, PT, R35.reuse, 8.50705917302346158658e+37, PT ;  /* 0x7e8000002300780b */ /* 0x041fe20003fc4000 */
[----:B------:R-:W0:Y:S01]  /*0870*/  MUFU.SQRT R4, R4 ;  /* 0x0000000400047308 */ /* 0x000e220000002000 */
[----:B------:R-:W-:Y:S02]  /*0880*/  FSEL R41, R36, 1, P4 ;  /* 0x3f80000024297808 */ /* 0x000fe40002000000 */
[----:B------:R-:W-:Y:S01]  /*0890*/  FSETP.GEU.AND P4, PT, R35, 1.175494350822287508e-38, PT ;  /* 0x008000002300780b */ /* 0x000fe20003f8e000 */
[----:B-1----:R-:W-:Y:S01]  /*08a0*/  FMUL R42, R42, R37 ;  /* 0x000000252a2a7220 */ /* 0x002fe20000400000 */
[----:B------:R-:W-:Y:S01]  /*08b0*/  FADD R37, R5, 9.9999997473787516356e-06 ;  /* 0x3727c5ac05257421 */ /* 0x000fe20000000000 */
[----:B------:R-:W-:Y:S01]  /*08c0*/  @!P5 FMUL R34, R34, 16777216 ;  /* 0x4b8000002222d820 */ /* 0x000fe20000400000 */
[----:B------:R-:W-:-:S04]  /*08d0*/  @!P5 FMUL R41, R41, 16777216 ;  /* 0x4b8000002929d820 */ /* 0x000fc80000400000 */
[----:B------:R-:W1:Y:S01]  /*08e0*/  MUFU.SQRT R37, R37 ;  /* 0x0000002500257308 */ /* 0x000e620000002000 */
[----:B------:R-:W-:Y:S01]  /*08f0*/  @P6 FMUL R35, R35, 0.25 ;  /* 0x3e80000023236820 */ /* 0x000fe20000400000 */
[----:B0-----:R-:W-:-:S06]  /*0900*/  FSETP.GT.AND P5, PT, R4, 8.50705917302346158658e+37, PT ;  /* 0x7e8000000400780b */ /* 0x001fcc0003fa4000 */
[----:B------:R-:W0:Y:S01]  /*0910*/  MUFU.RCP R34, R34 ;  /* 0x0000002200227308 */ /* 0x000e220000001000 */
[----:B------:R-:W-:Y:S01]  /*0920*/  @!P4 FMUL R35, R35, 16777216 ;  /* 0x4b8000002323c820 */ /* 0x000fe20000400000 */
[----:B------:R-:W-:Y:S02]  /*0930*/  FSEL R5, R36, 1, P6 ;  /* 0x3f80000024057808 */ /* 0x000fe40003000000 */
[----:B------:R-:W-:Y:S02]  /*0940*/  FSETP.GEU.AND P6, PT, R4, 1.175494350822287508e-38, PT ;  /* 0x008000000400780b */ /* 0x000fe40003fce000 */
[----:B-----5:R-:W-:Y:S02]  /*0950*/  SEL R2, R2, RZ, P2 ;  /* 0x000000ff02027207 */ /* 0x020fe40001000000 */
[----:B------:R-:W4:Y:S01]  /*0960*/  MUFU.RCP R40, R35 ;  /* 0x0000002300287308 */ /* 0x000f220000001000 */
[----:B------:R-:W-:Y:S01]  /*0970*/  @!P4 FMUL R5, R5, 16777216 ;  /* 0x4b8000000505c820 */ /* 0x000fe20000400000 */
[----:B-1----:R-:W-:Y:S01]  /*0980*/  FSETP.GT.AND P4, PT, R37, 8.50705917302346158658e+37, PT ;  /* 0x7e8000002500780b */ /* 0x002fe20003f84000 */
[----:B------:R-:W-:Y:S01]  /*0990*/  @P5 FMUL R4, R4, 0.25 ;  /* 0x3e80000004045820 */ /* 0x000fe20000400000 */
[----:B0-----:R-:W-:Y:S01]  /*09a0*/  FMUL R41, R34, R41 ;  /* 0x0000002922297220 */ /* 0x001fe20000400000 */
[----:B------:R-:W-:Y:S01]  /*09b0*/  FADD R34, R2, 9.9999997473787516356e-06 ;  /* 0x3727c5ac02227421 */ /* 0x000fe20000000000 */
[----:B------:R-:W-:-:S02]  /*09c0*/  FSEL R2, R36, 1, P5 ;  /* 0x3f80000024027808 */ /* 0x000fc40002800000 */
[----:B------:R-:W0:Y:S01]  /*09d0*/  MUFU.RCP R38, R38 ;  /* 0x0000002600267308 */ /* 0x000e220000001000 */
[----:B------:R-:W-:Y:S01]  /*09e0*/  FSETP.GEU.AND P5, PT, R37, 1.175494350822287508e-38, PT ;  /* 0x008000002500780b */ /* 0x000fe20003fae000 */
[----:B------:R-:W-:Y:S01]  /*09f0*/  @!P6 FMUL R4, R4, 16777216 ;  /* 0x4b8000000404e820 */ /* 0x000fe20000400000 */
[----:B------:R-:W-:Y:S01]  /*0a00*/  SEL R3, R3, RZ, P2 ;  /* 0x000000ff03037207 */ /* 0x000fe20001000000 */
[----:B----4-:R-:W-:-:S03]  /*0a10*/  FMUL R40, R40, R5 ;  /* 0x0000000528287220 */ /* 0x010fc60000400000 */
[----:B------:R-:W-:Y:S01]  /*0a20*/  @P4 FMUL R37, R37, 0.25 ;  /* 0x3e80000025254820 */ /* 0x000fe20000400000 */
[----:B------:R-:W1:Y:S01]  /*0a30*/  MUFU.SQRT R35, R34 ;  /* 0x0000002200237308 */ /* 0x000e620000002000 */
[----:B------:R-:W-:-:S07]  /*0a40*/  FADD R3, R3, 9.9999997473787516356e-06 ;  /* 0x3727c5ac03037421 */ /* 0x000fce0000000000 */
[----:B------:R-:W4:Y:S01]  /*0a50*/  MUFU.RCP R5, R4 ;  /* 0x0000000400057308 */ /* 0x000f220000001000 */
[----:B------:R-:W-:Y:S01]  /*0a60*/  @!P5 FMUL R37, R37, 16777216 ;  /* 0x4b8000002525d820 */ /* 0x000fe20000400000 */
[----:B0-----:R-:W-:Y:S01]  /*0a70*/  FMUL R43, R38, R43 ;  /* 0x0000002b262b7220 */ /* 0x001fe20000400000 */
[----:B------:R-:W-:-:S05]  /*0a80*/  @!P6 FMUL R2, R2, 16777216 ;  /* 0x4b8000000202e820 */ /* 0x000fca0000400000 */
[----:B------:R-:W0:Y:S01]  /*0a90*/  MUFU.SQRT R38, R3 ;  /* 0x0000000300267308 */ /* 0x000e220000002000 */
[----:B-1----:R-:W-:-:S07]  /*0aa0*/  FSETP.GT.AND P6, PT, R35, 8.50705917302346158658e+37, PT ;  /* 0x7e8000002300780b */ /* 0x002fce0003fc4000 */
[----:B------:R-:W1:Y:S01]  /*0ab0*/  MUFU.RCP R37, R37 ;  /* 0x0000002500257308 */ /* 0x000e620000001000 */
[----:B----4-:R-:W-:Y:S01]  /*0ac0*/  FMUL R5, R5, R2 ;  /* 0x0000000205057220 */ /* 0x010fe20000400000 */
[----:B------:R-:W-:-:S05]  /*0ad0*/  FSEL R2, R36, 1, P4 ;  /* 0x3f80000024027808 */ /* 0x000fca0002000000 */
[----:B------:R-:W-:Y:S01]  /*0ae0*/  @!P5 FMUL R2, R2, 16777216 ;  /* 0x4b8000000202d820 */ /* 0x000fe20000400000 */
[----:B0-----:R-:W-:Y:S02]  /*0af0*/  FSETP.GT.AND P5, PT, R38, 8.50705917302346158658e+37, PT ;  /* 0x7e8000002600780b */ /* 0x001fe40003fa4000 */
[C---:B------:R-:W-:Y:S01]  /*0b00*/  FSETP.GEU.AND P4, PT, R35.reuse, 1.175494350822287508e-38, PT ;  /* 0x008000002300780b */ /* 0x040fe20003f8e000 */
[----:B------:R-:W-:Y:S01]  /*0b10*/  @P6 FMUL R35, R35, 0.25 ;  /* 0x3e80000023236820 */ /* 0x000fe20000400000 */
[----:B-1----:R-:W-:Y:S01]  /*0b20*/  FMUL R4, R37, R2 ;  /* 0x0000000225047220 */ /* 0x002fe20000400000 */
[----:B------:R-:W-:Y:S02]  /*0b30*/  FSEL R2, R36, 1, P6 ;  /* 0x3f80000024027808 */ /* 0x000fe40003000000 */
[----:B------:R-:W-:-:S06]  /*0b40*/  FSETP.GEU.AND P6, PT, R38, 1.175494350822287508e-38, PT ;  /* 0x008000002600780b */ /* 0x000fcc0003fce000 */
[----:B------:R-:W-:Y:S02]  /*0b50*/  @P5 FMUL R38, R38, 0.25 ;  /* 0x3e80000026265820 */ /* 0x000fe40000400000 */
[----:B------:R-:W-:-:S05]  /*0b60*/  @!P4 FMUL R35, R35, 16777216 ;  /* 0x4b8000002323c820 */ /* 0x000fca0000400000 */
[----:B------:R-:W-:Y:S01]  /*0b70*/  @!P6 FMUL R38, R38, 16777216 ;  /* 0x4b8000002626e820 */ /* 0x000fe20000400000 */
[----:B------:R-:W0:Y:S01]  /*0b80*/  MUFU.RCP R3, R35 ;  /* 0x0000002300037308 */ /* 0x000e220000001000 */
[----:B------:R-:W-:-:S07]  /*0b90*/  FSEL R37, R36, 1, P5 ;  /* 0x3f80000024257808 */ /* 0x000fce0002800000 */
[----:B------:R-:W1:Y:S01]  /*0ba0*/  MUFU.RCP R38, R38 ;  /* 0x0000002600267308 */ /* 0x000e620000001000 */
[----:B------:R-:W-:Y:S01]  /*0bb0*/  CS2R R18, SRZ ;  /* 0x0000000000127805 */ /* 0x000fe2000001ff00 */
[----:B------:R-:W-:Y:S01]  /*0bc0*/  @!P4 FMUL R2, R2, 16777216 ;  /* 0x4b8000000202c820 */ /* 0x000fe20000400000 */
[----:B------:R-:W-:-:S03]  /*0bd0*/  @!P6 FMUL R37, R37, 16777216 ;  /* 0x4b8000002525e820 */ /* 0x000fc60000400000 */
[----:B0-----:R-:W-:Y:S01]  /*0be0*/  FMUL R3, R3, R2 ;  /* 0x0000000203037220 */ /* 0x001fe20000400000 */
[----:B------:R0:W4:Y:S01]  /*0bf0*/  @P2 LDG.E.EL.64 R18, desc[UR4][R44.64+-0x500] ;  /* 0xfffb00042c122981 */ /* 0x000122000c2e1b00 */
[----:B-1----:R-:W-:Y:S02]  /*0c00*/  FMUL R2, R38, R37 ;  /* 0x0000002526027220 */ /* 0x002fe40000400000 */
[----:B------:R-:W1:Y:S08]  /*0c10*/  LDC.64 R36, c[0x0][0x2a8] ;  /* 0x0000aa00ff247b82 */ /* 0x000e700000000a00 */
[----:B0-----:R-:W0:Y:S01]  /*0c20*/  LDC.64 R44, c[0x0][0x2a0] ;  /* 0x0000a800ff2c7b82 */ /* 0x001e220000000a00 */
[----:B------:R-:W-:Y:S01]  /*0c30*/  CS2R R34, SRZ ;  /* 0x0000000000227805 */ /* 0x000fe2000001ff00 */
[----:B-1----:R-:W-:-:S04]  /*0c40*/  IMAD.WIDE R36, R39, 0x4, R36 ;  /* 0x0000000427247825 */ /* 0x002fc800078e0224 */
[----:B0-----:R-:W-:Y:S01]  /*0c50*/  IMAD.WIDE R44, R39, 0x4, R44 ;  /* 0x00000004272c7825 */ /* 0x001fe200078e022c */
[----:B------:R-:W-:-:S04]  /*0c60*/  CS2R R38, SRZ ;  /* 0x0000000000267805 */ /* 0x000fc8000001ff00 */
[----:B------:R-:W5:Y:S04]  /*0c70*/  @P2 LDG.E.EL.64 R34, desc[UR4][R44.64+-0x500] ;  /* 0xfffb00042c222981 */ /* 0x000f68000c2e1b00 */
[----:B------:R0:W5:Y:S01]  /*0c80*/  @P2 LDG.E.EL.64 R38, desc[UR4][R36.64+-0x500] ;  /* 0xfffb000424262981 */ /* 0x000162000c2e1b00 */
[----:B---3--:R-:W-:Y:S02]  /*0c90*/  SEL R10, R10, RZ, !P0 ;  /* 0x000000ff0a0a7207 */ /* 0x008fe40004000000 */
[----:B0-----:R-:W-:Y:S02]  /*0ca0*/  SEL R36, R27, RZ, !P0 ;  /* 0x000000ff1b247207 */ /* 0x001fe40004000000 */
[----:B------:R-:W-:Y:S02]  /*0cb0*/  SEL R27, R26, RZ, !P0 ;  /* 0x000000ff1a1b7207 */ /* 0x000fe40004000000 */
[----:B------:R-:W-:-:S03]  /*0cc0*/  SEL R26, R31, RZ, !P1 ;  /* 0x000000ff1f1a7207 */ /* 0x000fc60004800000 */
[----:B------:R-:W-:Y:S01]  /*0cd0*/  FADD R10, R10, -R27 ;  /* 0x8000001b0a0a7221 */ /* 0x000fe20000000000 */
[----:B------:R-:W-:Y:S02]  /*0ce0*/  SEL R27, R33, RZ, !P1 ;  /* 0x000000ff211b7207 */ /* 0x000fe40004800000 */
[----:B------:R-:W-:Y:S02]  /*0cf0*/  SEL R11, R11, RZ, !P0 ;  /* 0x000000ff0b0b7207 */ /* 0x000fe40004000000 */
[----:B------:R-:W-:Y:S02]  /*0d00*/  SEL R32, R32, RZ, !P1 ;  /* 0x000000ff20207207 */ /* 0x000fe40004800000 */
[----:B------:R-:W-:Y:S01]  /*0d10*/  SEL R33, R30, RZ, !P1 ;  /* 0x000000ff1e217207 */ /* 0x000fe20004800000 */
[----:B------:R-:W-:Y:S01]  /*0d20*/  FADD R27, R27, -R26 ;  /* 0x8000001a1b1b7221 */ /* 0x000fe20000000000 */
[----:B------:R-:W-:Y:S01]  /*0d30*/  FADD R11, R11, -R36 ;  /* 0x800000240b0b7221 */ /* 0x000fe20000000000 */
[----:B------:R-:W-:Y:S01]  /*0d40*/  FMUL R43, R43, R10 ;  /* 0x0000000a2b2b7220 */ /* 0x000fe20000400000 */
[----:B--2---:R-:W-:Y:S01]  /*0d50*/  SEL R26, R25, RZ, !P3 ;  /* 0x000000ff191a7207 */ /* 0x004fe20005800000 */
[----:B------:R-:W-:Y:S01]  /*0d60*/  FADD R10, R32, -R33 ;  /* 0x80000021200a7221 */ /* 0x000fe20000000000 */
[----:B------:R-:W-:Y:S01]  /*0d70*/  SEL R23, R23, RZ, !P3 ;  /* 0x000000ff17177207 */ /* 0x000fe20005800000 */
[----:B------:R-:W-:-:S02]  /*0d80*/  FMUL R42, R42, R11 ;  /* 0x0000000b2a2a7220 */ /* 0x000fc40000400000 */
[----:B------:R-:W-:Y:S01]  /*0d90*/  FMUL R41, R41, R10 ;  /* 0x0000000a29297220 */ /* 0x000fe20000400000 */
[----:B------:R-:W-:Y:S01]  /*0da0*/  SEL R10, R22, RZ, !P3 ;  /* 0x000000ff160a7207 */ /* 0x000fe20005800000 */
[----:B------:R-:W-:Y:S01]  /*0db0*/  FADD R11, R23, -R26 ;  /* 0x8000001a170b7221 */ /* 0x000fe20000000000 */
[----:B------:R-:W-:Y:S02]  /*0dc0*/  SEL R23, R24, RZ, !P3 ;  /* 0x000000ff18177207 */ /* 0x000fe40005800000 */
[----:B------:R-:W-:Y:S02]  /*0dd0*/  SEL R16, R16, RZ, P2 ;  /* 0x000000ff10107207 */ /* 0x000fe40001000000 */
[----:B------:R-:W-:Y:S01]  /*0de0*/  SEL R17, R17, RZ, P2 ;  /* 0x000000ff11117207 */ /* 0x000fe20001000000 */
[----:B------:R-:W-:Y:S01]  /*0df0*/  FADD R10, R10, -R23 ;  /* 0x800000170a0a7221 */ /* 0x000fe20000000000 */
[----:B------:R-:W-:Y:S01]  /*0e00*/  FMUL R4, R4, R11 ;  /* 0x0000000b04047220 */ /* 0x000fe20000400000 */
[----:B------:R-:W-:-:S02]  /*0e10*/  SEL R11, R12, RZ, !P3 ;  /* 0x000000ff0c0b7207 */ /* 0x000fc40005800000 */
[----:B------:R-:W-:Y:S01]  /*0e20*/  FMUL R10, R5, R10 ;  /* 0x0000000a050a7220 */ /* 0x000fe20000400000 */
[----:B------:R-:W-:Y:S01]  /*0e30*/  SEL R13, R13, RZ, !P3 ;  /* 0x000000ff0d0d7207 */ /* 0x000fe20005800000 */
[----:B------:R-:W-:Y:S01]  /*0e40*/  FMUL R27, R40, R27 ;  /* 0x0000001b281b7220 */ /* 0x000fe20000400000 */
[----:B------:R-:W-:Y:S02]  /*0e50*/  SEL R6, R6, RZ, !P1 ;  /* 0x000000ff06067207 */ /* 0x000fe40004800000 */
[----:B------:R-:W-:Y:S02]  /*0e60*/  SEL R8, R8, RZ, !P0 ;  /* 0x000000ff08087207 */ /* 0x000fe40004000000 */
[----:B------:R-:W-:Y:S02]  /*0e70*/  SEL R31, R28, RZ, !P0 ;  /* 0x000000ff1c1f7207 */ /* 0x000fe40004000000 */
[----:B------:R-:W-:-:S03]  /*0e80*/  SEL R9, R9, RZ, !P0 ;  /* 0x000000ff09097207 */ /* 0x000fc60004000000 */
[----:B------:R-:W-:Y:S01]  /*0e90*/  FFMA R8, R8, R43, R31 ;  /* 0x0000002b08087223 */ /* 0x000fe2000000001f */
[----:B------:R-:W-:Y:S02]  /*0ea0*/  SEL R12, R15, RZ, !P3 ;  /* 0x000000ff0f0c7207 */ /* 0x000fe40005800000 */
[----:B------:R-:W-:-:S03]  /*0eb0*/  SEL R14, R14, RZ, !P3 ;  /* 0x000000ff0e0e7207 */ /* 0x000fc60005800000 */
[----:B------:R-:W-:Y:S02]  /*0ec0*/  FFMA R4, R13, R4, R12 ;  /* 0x000000040d047223 */ /* 0x000fe4000000000c */
[----:B------:R-:W-:-:S05]  /*0ed0*/  FFMA R10, R11, R10, R14 ;  /* 0x0000000a0b0a7223 */ /* 0x000fca000000000e */
[----:B------:R-:W-:-:S04]  /*0ee0*/  FSETP.GEU.AND P4, PT, R10, RZ, PT ;  /* 0x000000ff0a00720b */ /* 0x000fc80003f8e000 */
[----:B------:R-:W-:Y:S02]  /*0ef0*/  FSEL R10, R10, RZ, P4 ;  /* 0x000000ff0a0a7208 */ /* 0x000fe40002000000 */
[----:B----4-:R-:W-:Y:S02]  /*0f00*/  SEL R25, R18, RZ, P2 ;  /* 0x000000ff12197207 */ /* 0x010fe40001000000 */
[----:B------:R-:W-:-:S03]  /*0f10*/  SEL R22, R19, RZ, P2 ;  /* 0x000000ff13167207 */ /* 0x000fc60001000000 */
[----:B------:R-:W-:Y:S02]  /*0f20*/  FADD R16, R16, -R25 ;  /* 0x8000001910107221 */ /* 0x000fe40000000000 */
[----:B------:R-:W-:Y:S02]  /*0f30*/  FADD R5, R17, -R22 ;  /* 0x8000001611057221 */ /* 0x000fe40000000000 */
[----:B------:R-:W-:Y:S02]  /*0f40*/  FMUL R3, R3, R16 ;  /* 0x0000001003037220 */ /* 0x000fe40000400000 */
[----:B------:R-:W-:Y:S01]  /*0f50*/  FMUL R2, R2, R5 ;  /* 0x0000000502027220 */ /* 0x000fe20000400000 */
[----:B------:R-:W-:Y:S02]  /*0f60*/  SEL R18, R7, RZ, !P1 ;  /* 0x000000ff07127207 */ /* 0x000fe40004800000 */
[----:B------:R-:W-:Y:S02]  /*0f70*/  SEL R7, R21, RZ, !P1 ;  /* 0x000000ff15077207 */ /* 0x000fe40004800000 */
[----:B------:R-:W-:-:S03]  /*0f80*/  SEL R5, R20, RZ, !P1 ;  /* 0x000000ff14057207 */ /* 0x000fc60004800000 */
[----:B------:R-:W-:Y:S02]  /*0f90*/  FFMA R7, R18, R27, R7 ;  /* 0x0000001b12077223 */ /* 0x000fe40000000007 */
[----:B------:R-:W-:Y:S01]  /*0fa0*/  FFMA R41, R6, R41, R5 ;  /* 0x0000002906297223 */ /* 0x000fe20000000005 */
[----:B-----5:R-:W-:Y:S02]  /*0fb0*/  SEL R15, R34, RZ, P2 ;  /* 0x000000ff220f7207 */ /* 0x020fe40001000000 */
[----:B------:R-:W-:Y:S02]  /*0fc0*/  SEL R38, R38, RZ, P2 ;  /* 0x000000ff26267207 */ /* 0x000fe40001000000 */
[----:B------:R-:W-:Y:S02]  /*0fd0*/  SEL R16, R35, RZ, P2 ;  /* 0x000000ff23107207 */ /* 0x000fe40001000000 */
[----:B------:R-:W-:Y:S01]  /*0fe0*/  SEL R39, R39, RZ, P2 ;  /* 0x000000ff27277207 */ /* 0x000fe20001000000 */
[----:B------:R-:W-:-:S04]  /*0ff0*/  FFMA R38, R15, R3, R38 ;  /* 0x000000030f267223 */ /* 0x000fc80000000026 */
[----:B------:R-:W-:Y:S01]  /*1000*/  FFMA R39, R16, R2, R39 ;  /* 0x0000000210277223 */ /* 0x000fe20000000027 */
[C---:B------:R-:W-:Y:S01]  /*1010*/  FSETP.GEU.AND P6, PT, R38.reuse, RZ, PT ;  /* 0x000000ff2600720b */ /* 0x040fe20003fce000 */
[----:B------:R-:W0:Y:S03]  /*1020*/  LDC.64 R2, c[0x0][0x2b0] ;  /* 0x0000ac00ff027b82 */ /* 0x000e260000000a00 */
[----:B------:R-:W-:Y:S02]  /*1030*/  FSEL R38, R38, RZ, P6 ;  /* 0x000000ff26267208 */ /* 0x000fe40003000000 */
[C---:B------:R-:W-:Y:S02]  /*1040*/  FSETP.GEU.AND P6, PT, R4.reuse, RZ, PT ;  /* 0x000000ff0400720b */ /* 0x040fe40003fce000 */
[----:B------:R-:W-:Y:S02]  /*1050*/  FSETP.GEU.AND P5, PT, R39, RZ, PT ;  /* 0x000000ff2700720b */ /* 0x000fe40003fae000 */
[----:B------:R-:W-:-:S02]  /*1060*/  FSEL R11, R4, RZ, P6 ;  /* 0x000000ff040b7208 */ /* 0x000fc40003000000 */
[----:B------:R-:W-:Y:S02]  /*1070*/  FSEL R39, R39, RZ, P5 ;  /* 0x000000ff27277208 */ /* 0x000fe40002800000 */
[----:B------:R-:W-:Y:S02]  /*1080*/  SEL R4, R29, RZ, !P0 ;  /* 0x000000ff1d047207 */ /* 0x000fe40004000000 */
[----:B------:R-:W-:Y:S02]  /*1090*/  @P3 FSEL R10, R38, RZ, P2 ;  /* 0x000000ff260a3208 */ /* 0x000fe40001000000 */
[----:B------:R-:W-:Y:S01]  /*10a0*/  @P3 FSEL R11, R39, RZ, P2 ;  /* 0x000000ff270b3208 */ /* 0x000fe20001000000 */
[----:B------:R-:W-:Y:S01]  /*10b0*/  FFMA R42, R9, R42, R4 ;  /* 0x0000002a092a7223 */ /* 0x000fe20000000004 */
[----:B------:R-:W-:Y:S02]  /*10c0*/  FSETP.GEU.AND P2, PT, R41, RZ, PT ;  /* 0x000000ff2900720b */ /* 0x000fe40003f4e000 */
[----:B------:R-:W-:-:S02]  /*10d0*/  FSETP.GEU.AND P3, PT, R7, RZ, PT ;  /* 0x000000ff0700720b */ /* 0x000fc40003f6e000 */
[----:B------:R-:W-:Y:S02]  /*10e0*/  @!P1 FSEL R10, R41, RZ, P2 ;  /* 0x000000ff290a9208 */ /* 0x000fe40001000000 */
[----:B------:R-:W-:Y:S02]  /*10f0*/  @!P1 FSEL R11, R7, RZ, P3 ;  /* 0x000000ff070b9208 */ /* 0x000fe40001800000 */
[----:B------:R-:W-:Y:S02]  /*1100*/  FSETP.GEU.AND P1, PT, R8, RZ, PT ;  /* 0x000000ff0800720b */ /* 0x000fe40003f2e000 */
[----:B------:R-:W-:Y:S01]  /*1110*/  FSETP.GEU.AND P2, PT, R42, RZ, PT ;  /* 0x000000ff2a00720b */ /* 0x000fe20003f4e000 */
[----:B0-----:R-:W-:Y:S01]  /*1120*/  IMAD.WIDE R2, R0, 0x4, R2 ;  /* 0x0000000400027825 */ /* 0x001fe200078e0202 */
[----:B------:R-:W-:Y:S02]  /*1130*/  @!P0 FSEL R10, R8, RZ, P1 ;  /* 0x000000ff080a8208 */ /* 0x000fe40000800000 */
[----:B------:R-:W-:-:S05]  /*1140*/  @!P0 FSEL R11, R42, RZ, P2 ;  /* 0x000000ff2a0b8208 */ /* 0x000fca0001000000 */
[----:B------:R-:W-:Y:S01]  /*1150*/  STG.E.64 desc[UR4][R2.64], R10 ;  /* 0x0000000a02007986 */ /* 0x000fe2000c101b04 */
[----:B------:R-:W-:Y:S05]  /*1160*/  EXIT ;  /* 0x000000000000794d */ /* 0x000fea0003800000 */
.L_x_0:
[----:B------:R-:W-:-:S00]  /*1170*/  BRA `(.L_x_0) ;  /* 0xfffffffc00fc7947 */ /* 0x000fc0000383ffff */
[----:B------:R-:W-:-:S00]  /*1180*/  NOP ;  /* 0x0000000000007918 */ /* 0x000fc00000000000 */
[----:B------:R-:W-:-:S00]  /*1190*/  NOP ;  /* 0x0000000000007918 */ /* 0x000fc00000000000 */
[----:B------:R-:W-:-:S00]  /*11a0*/  NOP ;  /* 0x0000000000007918 */ /* 0x000fc00000000000 */
[----:B------:R-:W-:-:S00]  /*11b0*/  NOP ;  /* 0x0000000000007918 */ /* 0x000fc00000000000 */
[----:B------:R-:W-:-:S00]  /*11c0*/  NOP ;  /* 0x0000000000007918 */ /* 0x000fc00000000000 */
[----:B------:R-:W-:-:S00]  /*11d0*/  NOP ;  /* 0x0000000000007918 */ /* 0x000fc00000000000 */
[----:B------:R-:W-:-:S00]  /*11e0*/  NOP ;  /* 0x0000000000007918 */ /* 0x000fc00000000000 */
[----:B------:R-:W-:-:S00]  /*11f0*/  NOP ;  /* 0x0000000000007918 */ /* 0x000fc00000000000 */
.L_x_1:


//--------------------- .nv.global.init           --------------------------
	.section	.nv.global.init,"aw",@progbits
.nv.global.init:
	.type		_$_str,@object
	.size		_$_str,(_$_str_$_2 - _$_str)
_$_str:
        /*0000*/ 	.byte	0x5f, 0x5f, 0x43, 0x55, 0x44, 0x41, 0x5f, 0x46, 0x54, 0x5a, 0x00
	.type		_$_str_$_2,@object
	.size		_$_str_$_2,(.L_1 - _$_str_$_2)
_$_str_$_2:
        /*000b*/ 	.byte	0x5f, 0x5f, 0x43, 0x55, 0x44, 0x41, 0x5f, 0x50, 0x52, 0x45, 0x43, 0x5f, 0x53, 0x51, 0x52, 0x54
        /*001b*/ 	.byte	0x00
.L_1:


//--------------------- .nv.constant0.triton_poi_fused_cat_40 --------------------------
	.section	.nv.constant0.triton_poi_fused_cat_40,"a",@progbits
	.sectionflags	@""
	.align	4
.nv.constant0.triton_poi_fused_cat_40:
	.zero		700
